	.headerflags	@"EF_CUDA_TEXMODE_UNIFIED EF_CUDA_64BIT_ADDRESS EF_CUDA_ACCELERATORS EF_CUDA_SM90 EF_CUDA_VIRTUAL_SM(EF_CUDA_SM90)"
	.elftype	@"ET_EXEC"


//--------------------- .nv.info                  --------------------------
	.section	.nv.info,"",@"SHT_CUDA_INFO"
	.align	4


	//----- nvinfo : EIATTR_REGCOUNT
	.align		4
        /*0000*/ 	.byte	0x04, 0x2f
        /*0002*/ 	.short	(.L_3 - .L_2)
	.align		4
.L_2:
        /*0004*/ 	.word	index@(triton_poi_fused__native_batch_norm_legit_no_training_convolution_relu_12)
        /*0008*/ 	.word	0x00000020


	//----- nvinfo : EIATTR_MIN_STACK_SIZE
	.align		4
.L_3:
        /*000c*/ 	.byte	0x04, 0x12
        /*000e*/ 	.short	(.L_5 - .L_4)
	.align		4
.L_4:
        /*0010*/ 	.word	index@(triton_poi_fused__native_batch_norm_legit_no_training_convolution_relu_12)
        /*0014*/ 	.word	0x00000000


	//----- nvinfo : EIATTR_FRAME_SIZE
	.align		4
.L_5:
        /*0018*/ 	.byte	0x04, 0x11
        /*001a*/ 	.short	(.L_7 - .L_6)
	.align		4
.L_6:
        /*001c*/ 	.word	index@(triton_poi_fused__native_batch_norm_legit_no_training_convolution_relu_12)
        /*0020*/ 	.word	0x00000000


	//----- nvinfo : EIATTR_MIN_STACK_SIZE
	.align		4
.L_7:
        /*0024*/ 	.byte	0x04, 0x12
        /*0026*/ 	.short	(.L_9 - .L_8)
	.align		4
.L_8:
        /*0028*/ 	.word	index@(triton_poi_fused__native_batch_norm_legit_no_training_convolution_relu_12)
        /*002c*/ 	.word	0x00000000
.L_9:


//--------------------- .nv.info.triton_poi_fused__native_batch_norm_legit_no_training_convolution_relu_12 --------------------------
	.section	.nv.info.triton_poi_fused__native_batch_norm_legit_no_training_convolution_relu_12,"",@"SHT_CUDA_INFO"
	.sectionflags	@""
	.align	4


	//----- nvinfo : EIATTR_CUDA_API_VERSION
	.align		4
        /*0000*/ 	.byte	0x04, 0x37
        /*0002*/ 	.short	(.L_11 - .L_10)
.L_10:
        /*0004*/ 	.word	0x0000007c


	//----- nvinfo : EIATTR_KPARAM_INFO
	.align		4
.L_11:
        /*0008*/ 	.byte	0x04, 0x17
        /*000a*/ 	.short	(.L_13 - .L_12)
.L_12:
        /*000c*/ 	.word	0x00000000
        /*0010*/ 	.short	0x0007
        /*0012*/ 	.short	0x0038
        /*0014*/ 	.byte	0x00, 0xf0, 0x11, 0x00


	//----- nvinfo : EIATTR_KPARAM_INFO
	.align		4
.L_13:
        /*0018*/ 	.byte	0x04, 0x17
        /*001a*/ 	.short	(.L_15 - .L_14)
.L_14:
        /*001c*/ 	.word	0x00000000
        /*0020*/ 	.short	0x0006
        /*0022*/ 	.short	0x0030
        /*0024*/ 	.byte	0x00, 0xf4, 0x21, 0x00


	//----- nvinfo : EIATTR_KPARAM_INFO
	.align		4
.L_15:
        /*0028*/ 	.byte	0x04, 0x17
        /*002a*/ 	.short	(.L_17 - .L_16)
.L_16:
        /*002c*/ 	.word	0x00000000
        /*0030*/ 	.short	0x0005
        /*0032*/ 	.short	0x0028
        /*0034*/ 	.byte	0x00, 0xf4, 0x21, 0x00


	//----- nvinfo : EIATTR_KPARAM_INFO
	.align		4
.L_17:
        /*0038*/ 	.byte	0x04, 0x17
        /*003a*/ 	.short	(.L_19 - .L_18)
.L_18:
        /*003c*/ 	.word	0x00000000
        /*0040*/ 	.short	0x0004
        /*0042*/ 	.short	0x0020
        /*0044*/ 	.byte	0x00, 0xf4, 0x21, 0x00


	//----- nvinfo : EIATTR_KPARAM_INFO
	.align		4
.L_19:
        /*0048*/ 	.byte	0x04, 0x17
        /*004a*/ 	.short	(.L_21 - .L_20)
.L_20:
        /*004c*/ 	.word	0x00000000
        /*0050*/ 	.short	0x0003
        /*0052*/ 	.short	0x0018
        /*0054*/ 	.byte	0x00, 0xf4, 0x21, 0x00


	//----- nvinfo : EIATTR_KPARAM_INFO
	.align		4
.L_21:
        /*0058*/ 	.byte	0x04, 0x17
        /*005a*/ 	.short	(.L_23 - .L_22)
.L_22:
        /*005c*/ 	.word	0x00000000
        /*0060*/ 	.short	0x0002
        /*0062*/ 	.short	0x0010
        /*0064*/ 	.byte	0x00, 0xf4, 0x21, 0x00


	//----- nvinfo : EIATTR_KPARAM_INFO
	.align		4
.L_23:
        /*0068*/ 	.byte	0x04, 0x17
        /*006a*/ 	.short	(.L_25 - .L_24)
.L_24:
        /*006c*/ 	.word	0x00000000
        /*0070*/ 	.short	0x0001
        /*0072*/ 	.short	0x0008
        /*0074*/ 	.byte	0x00, 0xf4, 0x21, 0x00


	//----- nvinfo : EIATTR_KPARAM_INFO
	.align		4
.L_25:
        /*0078*/ 	.byte	0x04, 0x17
        /*007a*/ 	.short	(.L_27 - .L_26)
.L_26:
        /*007c*/ 	.word	0x00000000
        /*0080*/ 	.short	0x0000
        /*0082*/ 	.short	0x0000
        /*0084*/ 	.byte	0x00, 0xf4, 0x21, 0x00


	//----- nvinfo : EIATTR_SPARSE_MMA_MASK
	.align		4
.L_27:
        /*0088*/ 	.byte	0x03, 0x50
        /*008a*/ 	.short	0x0000


	//----- nvinfo : EIATTR_MAXREG_COUNT
	.align		4
        /*008c*/ 	.byte	0x03, 0x1b
        /*008e*/ 	.short	0x00ff


	//----- nvinfo : EIATTR_EXIT_INSTR_OFFSETS
	.align		4
        /*0090*/ 	.byte	0x04, 0x1c
        /*0092*/ 	.short	(.L_29 - .L_28)


	//   ....[0]....
.L_28:
        /*0094*/ 	.word	0x000007b0


	//----- nvinfo : EIATTR_REQNTID
	.align		4
.L_29:
        /*0098*/ 	.byte	0x04, 0x10
        /*009a*/ 	.short	(.L_31 - .L_30)
.L_30:
        /*009c*/ 	.word	0x00000080
        /*00a0*/ 	.word	0x00000001
        /*00a4*/ 	.word	0x00000001


	//----- nvinfo : EIATTR_CBANK_PARAM_SIZE
	.align		4
.L_31:
        /*00a8*/ 	.byte	0x03, 0x19
        /*00aa*/ 	.short	0x003c


	//----- nvinfo : EIATTR_PARAM_CBANK
	.align		4
        /*00ac*/ 	.byte	0x04, 0x0a
        /*00ae*/ 	.short	(.L_33 - .L_32)
	.align		4
.L_32:
        /*00b0*/ 	.word	index@(.nv.constant0.triton_poi_fused__native_batch_norm_legit_no_training_convolution_relu_12)
        /*00b4*/ 	.short	0x0210
        /*00b6*/ 	.short	0x003c


	//----- nvinfo : EIATTR_SW_WAR
	.align		4
.L_33:
        /*00b8*/ 	.byte	0x04, 0x36
        /*00ba*/ 	.short	(.L_35 - .L_34)
.L_34:
        /*00bc*/ 	.word	0x00000008
.L_35:


//--------------------- .nv.callgraph             --------------------------
	.section	.nv.callgraph,"",@"SHT_CUDA_CALLGRAPH"
	.align	4
	.sectionentsize	8
	.align		4
        /*0000*/ 	.word	0x00000000
	.align		4
        /*0004*/ 	.word	0xffffffff
	.align		4
        /*0008*/ 	.word	0x00000000
	.align		4
        /*000c*/ 	.word	0xfffffffe
	.align		4
        /*0010*/ 	.word	0x00000000
	.align		4
        /*0014*/ 	.word	0xfffffffd
	.align		4
        /*0018*/ 	.word	0x00000000
	.align		4
        /*001c*/ 	.word	0xfffffffc


//--------------------- .nv.constant4             --------------------------
	.section	.nv.constant4,"a",@progbits
	.align	8
	.align		8
.nv.constant4:
        /*0000*/ 	.dword	_$_str
	.align		8
        /*0008*/ 	.dword	_$_str_$_2


//--------------------- .text.triton_poi_fused__native_batch_norm_legit_no_training_convolution_relu_12 --------------------------
	.section	.text.triton_poi_fused__native_batch_norm_legit_no_training_convolution_relu_12,"ax",@progbits
	.align	128
        .global         triton_poi_fused__native_batch_norm_legit_no_training_convolution_relu_12
        .type           triton_poi_fused__native_batch_norm_legit_no_training_convolution_relu_12,@function
        .size           triton_poi_fused__native_batch_norm_legit_no_training_convolution_relu_12,(.L_x_1 - triton_poi_fused__native_batch_norm_legit_no_training_convolution_relu_12)
        .other          triton_poi_fused__native_batch_norm_legit_no_training_convolution_relu_12,@"STO_CUDA_ENTRY STV_DEFAULT"
triton_poi_fused__native_batch_norm_legit_no_training_convolution_relu_12:
.text.triton_poi_fused__native_batch_norm_legit_no_training_convolution_relu_12:
[----:B------:R-:W-:Y:S01]  /*0000*/  LDC R1, c[0x0][0x28] ;  /* 0x00000a00ff017b82 */ /* 0x000fe20000000800 */
[----:B------:R-:W1:Y:S01]  /*0010*/  S2R R0, SR_TID.X ;  /* 0x0000000000007919 */ /* 0x000e620000002100 */
[----:B------:R-:W-:-:S06]  /*0020*/  ULDC.64 UR4, c[0x0][0x208] ;  /* 0x0000820000047ab9 */ /* 0x000fcc0000000a00 */
[----:B------:R-:W2:Y:S01]  /*0030*/  LDC.64 R28, c[0x0][0x218] ;  /* 0x00008600ff1c7b82 */ /* 0x000ea20000000a00 */
[----:B------:R-:W3:Y:S07]  /*0040*/  S2R R5, SR_CTAID.X ;  /* 0x0000000000057919 */ /* 0x000eee0000002500 */
[----:B------:R-:W4:Y:S08]  /*0050*/  LDC.64 R26, c[0x0][0x220] ;  /* 0x00008800ff1a7b82 */ /* 0x000f300000000a00 */
[----:B------:R-:W5:Y:S01]  /*0060*/  LDC.64 R22, c[0x0][0x230] ;  /* 0x00008c00ff167b82 */ /* 0x000f620000000a00 */
[----:B-1----:R-:W-:-:S02]  /*0070*/  SHF.L.U32 R0, R0, 0x2, RZ ;  /* 0x0000000200007819 */ /* 0x002fc400000006ff */
[----:B---3--:R-:W-:Y:S02]  /*0080*/  SHF.R.S32.HI R3, RZ, 0x15, R5 ;  /* 0x00000015ff037819 */ /* 0x008fe40000011405 */
[----:B------:R-:W-:Y:S02]  /*0090*/  LOP3.LUT R0, R0, 0x1fc, RZ, 0xc0, !PT ;  /* 0x000001fc00007812 */ /* 0x000fe400078ec0ff */
[----:B------:R-:W-:Y:S02]  /*00a0*/  SGXT R3, R3, 0x1 ;  /* 0x000000010303781a */ /* 0x000fe40000000200 */
[----:B------:R-:W-:Y:S02]  /*00b0*/  LEA R0, R5, R0, 0xa ;  /* 0x0000000005007211 */ /* 0x000fe400078e50ff */
[----:B------:R-:W1:Y:S02]  /*00c0*/  LDC.64 R4, c[0x0][0x228] ;  /* 0x00008a00ff047b82 */ /* 0x000e640000000a00 */
[----:B------:R-:W-:-:S04]  /*00d0*/  LEA.HI R3, R3, R0, RZ, 0x8 ;  /* 0x0000000003037211 */ /* 0x000fc800078f40ff */
[----:B------:R-:W-:Y:S02]  /*00e0*/  SHF.R.S32.HI R9, RZ, 0x8, R3 ;  /* 0x00000008ff097819 */ /* 0x000fe40000011403 */
[----:B------:R-:W-:Y:S02]  /*00f0*/  IADD3 R3, R3, 0x200, RZ ;  /* 0x0000020003037810 */ /* 0x000fe40007ffe0ff */
[----:B------:R-:W-:Y:S02]  /*0100*/  LEA.HI R2, R9, R9, RZ, 0x8 ;  /* 0x0000000909027211 */ /* 0x000fe400078f40ff */
[----:B------:R-:W-:Y:S02]  /*0110*/  SHF.R.S32.HI R3, RZ, 0x8, R3 ;  /* 0x00000008ff037819 */ /* 0x000fe40000011403 */
[----:B------:R-:W-:Y:S02]  /*0120*/  LOP3.LUT R2, R2, 0xffffff00, RZ, 0xc0, !PT ;  /* 0xffffff0002027812 */ /* 0x000fe400078ec0ff */
[----:B------:R-:W-:-:S02]  /*0130*/  LEA.HI R6, R3, R3, RZ, 0x8 ;  /* 0x0000000303067211 */ /* 0x000fc400078f40ff */
[----:B------:R-:W-:Y:S02]  /*0140*/  IADD3 R9, R9, -R2, RZ ;  /* 0x8000000209097210 */ /* 0x000fe40007ffe0ff */
[----:B------:R-:W-:-:S04]  /*0150*/  LOP3.LUT R6, R6, 0xffffff00, RZ, 0xc0, !PT ;  /* 0xffffff0006067812 */ /* 0x000fc800078ec0ff */
[----:B------:R-:W-:Y:S01]  /*0160*/  IADD3 R3, R3, -R6, RZ ;  /* 0x8000000603037210 */ /* 0x000fe20007ffe0ff */
[--C-:B-1----:R-:W-:Y:S01]  /*0170*/  IMAD.WIDE R12, R9, 0x4, R4.reuse ;  /* 0x00000004090c7825 */ /* 0x102fe200078e0204 */
[----:B------:R-:W1:Y:S03]  /*0180*/  LDC.64 R6, c[0x0][0x210] ;  /* 0x00008400ff067b82 */ /* 0x000e660000000a00 */
[----:B------:R-:W-:Y:S01]  /*0190*/  IMAD.WIDE R24, R3, 0x4, R4 ;  /* 0x0000000403187825 */ /* 0x000fe200078e0204 */
[----:B------:R-:W3:Y:S04]  /*01a0*/  LDG.E.EL R21, desc[UR4][R12.64] ;  /* 0x000000040c157981 */ /* 0x000ee8000c2e1900 */
[----:B------:R-:W5:Y:S01]  /*01b0*/  LDC.64 R4, c[0x0][0x238] ;  /* 0x00008e00ff047b82 */ /* 0x000f620000000a00 */
[----:B------:R-:W3:Y:S01]  /*01c0*/  LDG.E.EL R24, desc[UR4][R24.64] ;  /* 0x0000000418187981 */ /* 0x000ee2000c2e1900 */
[----:B--2---:R-:W-:-:S05]  /*01d0*/  IMAD.WIDE R10, R9, 0x4, R28 ;  /* 0x00000004090a7825 */ /* 0x004fca00078e021c */
[----:B------:R4:W2:Y:S01]  /*01e0*/  LDG.E.EL R19, desc[UR4][R10.64] ;  /* 0x000000040a137981 */ /* 0x0008a2000c2e1900 */
[----:B-1----:R-:W-:-:S04]  /*01f0*/  IMAD.WIDE R6, R0, 0x4, R6 ;  /* 0x0000000400067825 */ /* 0x002fc800078e0206 */
[C---:B----4-:R-:W-:Y:S01]  /*0200*/  IMAD.WIDE R10, R9.reuse, 0x4, R26 ;  /* 0x00000004090a7825 */ /* 0x050fe200078e021a */
[----:B------:R-:W2:Y:S04]  /*0210*/  LDG.E.128 R12, desc[UR4][R6.64] ;  /* 0x00000004060c7981 */ /* 0x000ea8000c1e1d00 */
[----:B------:R-:W4:Y:S01]  /*0220*/  LDG.E.EL R18, desc[UR4][R10.64] ;  /* 0x000000040a127981 */ /* 0x000f22000c2e1900 */
[----:B-----5:R-:W-:-:S04]  /*0230*/  IMAD.WIDE R16, R9, 0x4, R22 ;  /* 0x0000000409107825 */ /* 0x020fc800078e0216 */
[----:B0-----:R-:W-:Y:S02]  /*0240*/  IMAD.WIDE R8, R9, 0x4, R4 ;  /* 0x0000000409087825 */ /* 0x001fe400078e0204 */
[----:B------:R-:W5:Y:S02]  /*0250*/  LDG.E.EL R17, desc[UR4][R16.64] ;  /* 0x0000000410117981 */ /* 0x000f64000c2e1900 */
[C---:B------:R-:W-:Y:S02]  /*0260*/  IMAD.WIDE R28, R3.reuse, 0x4, R28 ;  /* 0x00000004031c7825 */ /* 0x040fe400078e021c */
[----:B------:R-:W5:Y:S02]  /*0270*/  LDG.E.EL R20, desc[UR4][R8.64] ;  /* 0x0000000408147981 */ /* 0x000f64000c2e1900 */
[C---:B------:R-:W-:Y:S02]  /*0280*/  IMAD.WIDE R26, R3.reuse, 0x4, R26 ;  /* 0x00000004031a7825 */ /* 0x040fe400078e021a */
[----:B------:R0:W5:Y:S04]  /*0290*/  LDG.E.EL R16, desc[UR4][R28.64] ;  /* 0x000000041c107981 */ /* 0x000168000c2e1900 */
[----:B------:R-:W5:Y:S01]  /*02a0*/  LDG.E.128 R8, desc[UR4][R6.64+0x800] ;  /* 0x0008000406087981 */ /* 0x000f62000c1e1d00 */
[----:B------:R-:W-:-:S03]  /*02b0*/  IMAD.WIDE R4, R3, 0x4, R4 ;  /* 0x0000000403047825 */ /* 0x000fc600078e0204 */
[----:B------:R-:W5:Y:S01]  /*02c0*/  LDG.E.EL R2, desc[UR4][R26.64] ;  /* 0x000000041a027981 */ /* 0x000f62000c2e1900 */
[----:B------:R-:W-:-:S03]  /*02d0*/  IMAD.WIDE R22, R3, 0x4, R22 ;  /* 0x0000000403167825 */ /* 0x000fc600078e0216 */
[----:B------:R-:W5:Y:S04]  /*02e0*/  LDG.E.EL R4, desc[UR4][R4.64] ;  /* 0x0000000404047981 */ /* 0x000f68000c2e1900 */
[----:B------:R1:W5:Y:S01]  /*02f0*/  LDG.E.EL R3, desc[UR4][R22.64] ;  /* 0x0000000416037981 */ /* 0x000362000c2e1900 */
[----:B---3--:R-:W-:Y:S01]  /*0300*/  FADD R21, R21, 9.9999997473787516356e-06 ;  /* 0x3727c5ac15157421 */ /* 0x008fe20000000000 */
[----:B------:R-:W-:-:S03]  /*0310*/  FADD R24, R24, 9.9999997473787516356e-06 ;  /* 0x3727c5ac18187421 */ /* 0x000fc60000000000 */
[----:B------:R-:W3:Y:S08]  /*0320*/  MUFU.SQRT R25, R21 ;  /* 0x0000001500197308 */ /* 0x000ef00000002000 */
[----:B0-----:R-:W0:Y:S01]  /*0330*/  MUFU.SQRT R28, R24 ;  /* 0x00000018001c7308 */ /* 0x001e220000002000 */
[C---:B---3--:R-:W-:Y:S02]  /*0340*/  FSETP.GT.AND P0, PT, R25.reuse, 8.50705917302346158658e+37, PT ;  /* 0x7e8000001900780b */ /* 0x048fe40003f04000 */
[----:B------:R-:W-:-:S02]  /*0350*/  FSETP.GEU.AND P2, PT, R25, 1.175494350822287508e-38, PT ;  /* 0x008000001900780b */ /* 0x000fc40003f4e000 */
[C---:B0-----:R-:W-:Y:S02]  /*0360*/  FSETP.GT.AND P1, PT, R28.reuse, 8.50705917302346158658e+37, PT ;  /* 0x7e8000001c00780b */ /* 0x041fe40003f24000 */
[----:B------:R-:W-:-:S07]  /*0370*/  FSETP.GEU.AND P3, PT, R28, 1.175494350822287508e-38, PT ;  /* 0x008000001c00780b */ /* 0x000fce0003f6e000 */
[----:B------:R-:W-:Y:S01]  /*0380*/  @P0 FMUL R25, R25, 0.25 ;  /* 0x3e80000019190820 */ /* 0x000fe20000400000 */
[----:B------:R-:W-:-:S03]  /*0390*/  HFMA2.MMA R24, -RZ, RZ, 1.625, 0 ;  /* 0x3e800000ff187435 */ /* 0x000fc600000001ff */
[----:B------:R-:W-:Y:S01]  /*03a0*/  @!P2 FMUL R25, R25, 16777216 ;  /* 0x4b8000001919a820 */ /* 0x000fe20000400000 */
[----:B------:R-:W-:-:S04]  /*03b0*/  @P1 FMUL R28, R28, 0.25 ;  /* 0x3e8000001c1c1820 */ /* 0x000fc80000400000 */
[----:B------:R-:W-:Y:S01]  /*03c0*/  @!P3 FMUL R28, R28, 16777216 ;  /* 0x4b8000001c1cb820 */ /* 0x000fe20000400000 */
[----:B------:R-:W0:Y:S01]  /*03d0*/  MUFU.RCP R25, R25 ;  /* 0x0000001900197308 */ /* 0x000e220000001000 */
[----:B-1----:R-:W-:-:S07]  /*03e0*/  FSEL R22, R24, 1, P0 ;  /* 0x3f80000018167808 */ /* 0x002fce0000000000 */
[----:B------:R1:W3:Y:S01]  /*03f0*/  MUFU.RCP R5, R28 ;  /* 0x0000001c00057308 */ /* 0x0002e20000001000 */
[----:B------:R-:W-:Y:S01]  /*0400*/  FSEL R24, R24, 1, P1 ;  /* 0x3f80000018187808 */ /* 0x000fe20000800000 */
[----:B------:R-:W-:Y:S01]  /*0410*/  @!P2 FMUL R22, R22, 16777216 ;  /* 0x4b8000001616a820 */ /* 0x000fe20000400000 */
[--C-:B--2---:R-:W-:Y:S01]  /*0420*/  FADD R13, R13, R19.reuse ;  /* 0x000000130d0d7221 */ /* 0x104fe20000000000 */
[--C-:B------:R-:W-:Y:S01]  /*0430*/  FADD R12, R12, R19.reuse ;  /* 0x000000130c0c7221 */ /* 0x100fe20000000000 */
[--C-:B------:R-:W-:Y:S01]  /*0440*/  FADD R14, R14, R19.reuse ;  /* 0x000000130e0e7221 */ /* 0x100fe20000000000 */
[----:B------:R-:W-:Y:S01]  /*0450*/  @!P3 FMUL R24, R24, 16777216 ;  /* 0x4b8000001818b820 */ /* 0x000fe20000400000 */
[----:B------:R-:W-:Y:S01]  /*0460*/  FADD R15, R15, R19 ;  /* 0x000000130f0f7221 */ /* 0x000fe20000000000 */
[----:B0-----:R-:W-:Y:S01]  /*0470*/  FMUL R21, R25, R22 ;  /* 0x0000001619157220 */ /* 0x001fe20000400000 */
[C---:B----4-:R-:W-:Y:S01]  /*0480*/  FADD R22, -R18.reuse, R12 ;  /* 0x0000000c12167221 */ /* 0x050fe20000000100 */
[C---:B------:R-:W-:Y:S01]  /*0490*/  FADD R26, -R18.reuse, R14 ;  /* 0x0000000e121a7221 */ /* 0x040fe20000000100 */
[C---:B-1----:R-:W-:Y:S01]  /*04a0*/  FADD R28, -R18.reuse, R15 ;  /* 0x0000000f121c7221 */ /* 0x042fe20000000100 */
[----:B---3--:R-:W-:Y:S01]  /*04b0*/  FMUL R5, R5, R24 ;  /* 0x0000001805057220 */ /* 0x008fe20000400000 */
[----:B------:R-:W-:-:S02]  /*04c0*/  FADD R24, -R18, R13 ;  /* 0x0000000d12187221 */ /* 0x000fc40000000100 */
[----:B------:R-:W0:Y:S01]  /*04d0*/  LDC.64 R18, c[0x0][0x240] ;  /* 0x00009000ff127b82 */ /* 0x000e220000000a00 */
[C---:B------:R-:W-:Y:S01]  /*04e0*/  FMUL R27, R21.reuse, R22 ;  /* 0x00000016151b7220 */ /* 0x040fe20000400000 */
[C---:B------:R-:W-:Y:S01]  /*04f0*/  FMUL R24, R21.reuse, R24 ;  /* 0x0000001815187220 */ /* 0x040fe20000400000 */
[C---:B------:R-:W-:Y:S01]  /*0500*/  FMUL R23, R21.reuse, R26 ;  /* 0x0000001a15177220 */ /* 0x040fe20000400000 */
[----:B------:R-:W-:Y:S01]  /*0510*/  FMUL R25, R21, R28 ;  /* 0x0000001c15197220 */ /* 0x000fe20000400000 */
[--C-:B-----5:R-:W-:Y:S01]  /*0520*/  FADD R9, R9, R16.reuse ;  /* 0x0000001009097221 */ /* 0x120fe20000000000 */
[--C-:B------:R-:W-:Y:S01]  /*0530*/  FADD R8, R8, R16.reuse ;  /* 0x0000001008087221 */ /* 0x100fe20000000000 */
[--C-:B------:R-:W-:Y:S01]  /*0540*/  FADD R10, R10, R16.reuse ;  /* 0x000000100a0a7221 */ /* 0x100fe20000000000 */
[----:B------:R-:W-:Y:S01]  /*0550*/  FADD R11, R11, R16 ;  /* 0x000000100b0b7221 */ /* 0x000fe20000000000 */
[C-C-:B------:R-:W-:Y:S01]  /*0560*/  FFMA R22, R17.reuse, R24, R20.reuse ;  /* 0x0000001811167223 */ /* 0x140fe20000000014 */
[C-C-:B------:R-:W-:Y:S01]  /*0570*/  FFMA R21, R17.reuse, R27, R20.reuse ;  /* 0x0000001b11157223 */ /* 0x140fe20000000014 */
[C-C-:B------:R-:W-:Y:S01]  /*0580*/  FFMA R23, R17.reuse, R23, R20.reuse ;  /* 0x0000001711177223 */ /* 0x140fe20000000014 */
[----:B------:R-:W-:Y:S01]  /*0590*/  FFMA R17, R17, R25, R20 ;  /* 0x0000001911117223 */ /* 0x000fe20000000014 */
[C---:B------:R-:W-:Y:S01]  /*05a0*/  FADD R20, -R2.reuse, R9 ;  /* 0x0000000902147221 */ /* 0x040fe20000000100 */
[C---:B------:R-:W-:Y:S01]  /*05b0*/  FADD R16, -R2.reuse, R8 ;  /* 0x0000000802107221 */ /* 0x040fe20000000100 */
[C---:B------:R-:W-:Y:S01]  /*05c0*/  FADD R24, -R2.reuse, R10 ;  /* 0x0000000a02187221 */ /* 0x040fe20000000100 */
[----:B------:R-:W-:Y:S01]  /*05d0*/  FADD R2, -R2, R11 ;  /* 0x0000000b02027221 */ /* 0x000fe20000000100 */
[C---:B------:R-:W-:Y:S01]  /*05e0*/  FMUL R20, R5.reuse, R20 ;  /* 0x0000001405147220 */ /* 0x040fe20000400000 */
[C---:B------:R-:W-:Y:S01]  /*05f0*/  FMUL R29, R5.reuse, R16 ;  /* 0x00000010051d7220 */ /* 0x040fe20000400000 */
[C---:B------:R-:W-:Y:S01]  /*0600*/  FMUL R27, R5.reuse, R24 ;  /* 0x00000018051b7220 */ /* 0x040fe20000400000 */
[----:B------:R-:W-:Y:S01]  /*0610*/  FMUL R25, R5, R2 ;  /* 0x0000000205197220 */ /* 0x000fe20000400000 */
[C-C-:B------:R-:W-:Y:S01]  /*0620*/  FFMA R5, R3.reuse, R20, R4.reuse ;  /* 0x0000001403057223 */ /* 0x140fe20000000004 */
[C-C-:B------:R-:W-:Y:S01]  /*0630*/  FFMA R20, R3.reuse, R29, R4.reuse ;  /* 0x0000001d03147223 */ /* 0x140fe20000000004 */
[C-C-:B------:R-:W-:Y:S01]  /*0640*/  FFMA R24, R3.reuse, R27, R4.reuse ;  /* 0x0000001b03187223 */ /* 0x140fe20000000004 */
[----:B------:R-:W-:Y:S01]  /*0650*/  FFMA R25, R3, R25, R4 ;  /* 0x0000001903197223 */ /* 0x000fe20000000004 */
[----:B------:R-:W-:Y:S01]  /*0660*/  FSETP.GEU.AND P6, PT, R17, RZ, PT ;  /* 0x000000ff1100720b */ /* 0x000fe20003fce000 */
[----:B0-----:R-:W-:Y:S01]  /*0670*/  IMAD.WIDE R2, R0, 0x4, R18 ;  /* 0x0000000400027825 */ /* 0x001fe200078e0212 */
[----:B------:R-:W-:-:S02]  /*0680*/  FSETP.GEU.AND P0, PT, R23, RZ, PT ;  /* 0x000000ff1700720b */ /* 0x000fc40003f0e000 */
[----:B------:R-:W-:Y:S02]  /*0690*/  FSETP.GEU.AND P1, PT, R22, RZ, PT ;  /* 0x000000ff1600720b */ /* 0x000fe40003f2e000 */
[----:B------:R-:W-:Y:S02]  /*06a0*/  FSETP.GEU.AND P2, PT, R21, RZ, PT ;  /* 0x000000ff1500720b */ /* 0x000fe40003f4e000 */
[----:B------:R-:W-:Y:S02]  /*06b0*/  SEL R19, R17, RZ, P6 ;  /* 0x000000ff11137207 */ /* 0x000fe40003000000 */
[----:B------:R-:W-:Y:S02]  /*06c0*/  FSETP.GEU.AND P3, PT, R25, RZ, PT ;  /* 0x000000ff1900720b */ /* 0x000fe40003f6e000 */
[----:B------:R-:W-:Y:S02]  /*06d0*/  FSETP.GEU.AND P4, PT, R24, RZ, PT ;  /* 0x000000ff1800720b */ /* 0x000fe40003f8e000 */
[----:B------:R-:W-:-:S02]  /*06e0*/  FSETP.GEU.AND P5, PT, R5, RZ, PT ;  /* 0x000000ff0500720b */ /* 0x000fc40003fae000 */
[----:B------:R-:W-:Y:S02]  /*06f0*/  FSETP.GEU.AND P6, PT, R20, RZ, PT ;  /* 0x000000ff1400720b */ /* 0x000fe40003fce000 */
[----:B------:R-:W-:Y:S02]  /*0700*/  SEL R18, R23, RZ, P0 ;  /* 0x000000ff17127207 */ /* 0x000fe40000000000 */
[----:B------:R-:W-:Y:S02]  /*0710*/  SEL R17, R22, RZ, P1 ;  /* 0x000000ff16117207 */ /* 0x000fe40000800000 */
[----:B------:R-:W-:Y:S02]  /*0720*/  SEL R16, R21, RZ, P2 ;  /* 0x000000ff15107207 */ /* 0x000fe40001000000 */
[----:B------:R-:W-:Y:S02]  /*0730*/  SEL R23, R25, RZ, P3 ;  /* 0x000000ff19177207 */ /* 0x000fe40001800000 */
[----:B------:R-:W-:-:S02]  /*0740*/  SEL R22, R24, RZ, P4 ;  /* 0x000000ff18167207 */ /* 0x000fc40002000000 */
[----:B------:R-:W-:Y:S02]  /*0750*/  SEL R21, R5, RZ, P5 ;  /* 0x000000ff05157207 */ /* 0x000fe40002800000 */
[----:B------:R-:W-:Y:S01]  /*0760*/  SEL R20, R20, RZ, P6 ;  /* 0x000000ff14147207 */ /* 0x000fe20003000000 */
[----:B------:R-:W-:Y:S04]  /*0770*/  STG.E.128 desc[UR4][R6.64], R12 ;  /* 0x0000000c06007986 */ /* 0x000fe8000c101d04 */
[----:B------:R-:W-:Y:S04]  /*0780*/  STG.E.128 desc[UR4][R6.64+0x800], R8 ;  /* 0x0008000806007986 */ /* 0x000fe8000c101d04 */
[----:B------:R-:W-:Y:S04]  /*0790*/  STG.E.128 desc[UR4][R2.64], R16 ;  /* 0x0000001002007986 */ /* 0x000fe8000c101d04 */
[----:B------:R-:W-:Y:S01]  /*07a0*/  STG.E.128 desc[UR4][R2.64+0x800], R20 ;  /* 0x0008001402007986 */ /* 0x000fe2000c101d04 */
[----:B------:R-:W-:Y:S05]  /*07b0*/  EXIT ;  /* 0x000000000000794d */ /* 0x000fea0003800000 */
.L_x_0:
[----:B------:R-:W-:-:S00]  /*07c0*/  BRA `(.L_x_0) ;  /* 0xfffffffc00fc7947 */ /* 0x000fc0000383ffff */
[----:B------:R-:W-:-:S00]  /*07d0*/  NOP ;  /* 0x0000000000007918 */ /* 0x000fc00000000000 */
        /* <DEDUP_REMOVED lines=10> */
.L_x_1:


//--------------------- .nv.global.init           --------------------------
	.section	.nv.global.init,"aw",@progbits
.nv.global.init:
	.type		_$_str,@object
	.size		_$_str,(_$_str_$_2 - _$_str)
_$_str:
        /*0000*/ 	.byte	0x5f, 0x5f, 0x43, 0x55, 0x44, 0x41, 0x5f, 0x46, 0x54, 0x5a, 0x00
	.type		_$_str_$_2,@object
	.size		_$_str_$_2,(.L_1 - _$_str_$_2)
_$_str_$_2:
        /*000b*/ 	.byte	0x5f, 0x5f, 0x43, 0x55, 0x44, 0x41, 0x5f, 0x50, 0x52, 0x45, 0x43, 0x5f, 0x53, 0x51, 0x52, 0x54
        /*001b*/ 	.byte	0x00
.L_1:


//--------------------- .nv.constant0.triton_poi_fused__native_batch_norm_legit_no_training_convolution_relu_12 --------------------------
	.section	.nv.constant0.triton_poi_fused__native_batch_norm_legit_no_training_convolution_relu_12,"a",@progbits
	.sectionflags	@""
	.align	4
.nv.constant0.triton_poi_fused__native_batch_norm_legit_no_training_convolution_relu_12:
	.zero		588
